	.headerflags	@"EF_CUDA_TEXMODE_UNIFIED EF_CUDA_64BIT_ADDRESS EF_CUDA_ACCELERATORS EF_CUDA_SM90 EF_CUDA_VIRTUAL_SM(EF_CUDA_SM90)"
	.elftype	@"ET_EXEC"


//--------------------- .nv.info                  --------------------------
	.section	.nv.info,"",@"SHT_CUDA_INFO"
	.align	4


	//----- nvinfo : EIATTR_REGCOUNT
	.align		4
        /*0000*/ 	.byte	0x04, 0x2f
        /*0002*/ 	.short	(.L_3 - .L_2)
	.align		4
.L_2:
        /*0004*/ 	.word	index@(triton_poi_fused__native_batch_norm_legit_no_training_leaky_relu_leaky_relu_backward_2)
        /*0008*/ 	.word	0x00000016


	//----- nvinfo : EIATTR_MIN_STACK_SIZE
	.align		4
.L_3:
        /*000c*/ 	.byte	0x04, 0x12
        /*000e*/ 	.short	(.L_5 - .L_4)
	.align		4
.L_4:
        /*0010*/ 	.word	index@(triton_poi_fused__native_batch_norm_legit_no_training_leaky_relu_leaky_relu_backward_2)
        /*0014*/ 	.word	0x00000000


	//----- nvinfo : EIATTR_FRAME_SIZE
	.align		4
.L_5:
        /*0018*/ 	.byte	0x04, 0x11
        /*001a*/ 	.short	(.L_7 - .L_6)
	.align		4
.L_6:
        /*001c*/ 	.word	index@(triton_poi_fused__native_batch_norm_legit_no_training_leaky_relu_leaky_relu_backward_2)
        /*0020*/ 	.word	0x00000000


	//----- nvinfo : EIATTR_MIN_STACK_SIZE
	.align		4
.L_7:
        /*0024*/ 	.byte	0x04, 0x12
        /*0026*/ 	.short	(.L_9 - .L_8)
	.align		4
.L_8:
        /*0028*/ 	.word	index@(triton_poi_fused__native_batch_norm_legit_no_training_leaky_relu_leaky_relu_backward_2)
        /*002c*/ 	.word	0x00000000
.L_9:


//--------------------- .nv.info.triton_poi_fused__native_batch_norm_legit_no_training_leaky_relu_leaky_relu_backward_2 --------------------------
	.section	.nv.info.triton_poi_fused__native_batch_norm_legit_no_training_leaky_relu_leaky_relu_backward_2,"",@"SHT_CUDA_INFO"
	.sectionflags	@""
	.align	4


	//----- nvinfo : EIATTR_CUDA_API_VERSION
	.align		4
        /*0000*/ 	.byte	0x04, 0x37
        /*0002*/ 	.short	(.L_11 - .L_10)
.L_10:
        /*0004*/ 	.word	0x0000007c


	//----- nvinfo : EIATTR_KPARAM_INFO
	.align		4
.L_11:
        /*0008*/ 	.byte	0x04, 0x17
        /*000a*/ 	.short	(.L_13 - .L_12)
.L_12:
        /*000c*/ 	.word	0x00000000
        /*0010*/ 	.short	0x0007
        /*0012*/ 	.short	0x0038
        /*0014*/ 	.byte	0x00, 0xf0, 0x11, 0x00


	//----- nvinfo : EIATTR_KPARAM_INFO
	.align		4
.L_13:
        /*0018*/ 	.byte	0x04, 0x17
        /*001a*/ 	.short	(.L_15 - .L_14)
.L_14:
        /*001c*/ 	.word	0x00000000
        /*0020*/ 	.short	0x0006
        /*0022*/ 	.short	0x0030
        /*0024*/ 	.byte	0x00, 0xf4, 0x21, 0x00


	//----- nvinfo : EIATTR_KPARAM_INFO
	.align		4
.L_15:
        /*0028*/ 	.byte	0x04, 0x17
        /*002a*/ 	.short	(.L_17 - .L_16)
.L_16:
        /*002c*/ 	.word	0x00000000
        /*0030*/ 	.short	0x0005
        /*0032*/ 	.short	0x0028
        /*0034*/ 	.byte	0x00, 0xf4, 0x21, 0x00


	//----- nvinfo : EIATTR_KPARAM_INFO
	.align		4
.L_17:
        /*0038*/ 	.byte	0x04, 0x17
        /*003a*/ 	.short	(.L_19 - .L_18)
.L_18:
        /*003c*/ 	.word	0x00000000
        /*0040*/ 	.short	0x0004
        /*0042*/ 	.short	0x0020
        /*0044*/ 	.byte	0x00, 0xf4, 0x21, 0x00


	//----- nvinfo : EIATTR_KPARAM_INFO
	.align		4
.L_19:
        /*0048*/ 	.byte	0x04, 0x17
        /*004a*/ 	.short	(.L_21 - .L_20)
.L_20:
        /*004c*/ 	.word	0x00000000
        /*0050*/ 	.short	0x0003
        /*0052*/ 	.short	0x0018
        /*0054*/ 	.byte	0x00, 0xf4, 0x21, 0x00


	//----- nvinfo : EIATTR_KPARAM_INFO
	.align		4
.L_21:
        /*0058*/ 	.byte	0x04, 0x17
        /*005a*/ 	.short	(.L_23 - .L_22)
.L_22:
        /*005c*/ 	.word	0x00000000
        /*0060*/ 	.short	0x0002
        /*0062*/ 	.short	0x0010
        /*0064*/ 	.byte	0x00, 0xf4, 0x21, 0x00


	//----- nvinfo : EIATTR_KPARAM_INFO
	.align		4
.L_23:
        /*0068*/ 	.byte	0x04, 0x17
        /*006a*/ 	.short	(.L_25 - .L_24)
.L_24:
        /*006c*/ 	.word	0x00000000
        /*0070*/ 	.short	0x0001
        /*0072*/ 	.short	0x0008
        /*0074*/ 	.byte	0x00, 0xf4, 0x21, 0x00


	//----- nvinfo : EIATTR_KPARAM_INFO
	.align		4
.L_25:
        /*0078*/ 	.byte	0x04, 0x17
        /*007a*/ 	.short	(.L_27 - .L_26)
.L_26:
        /*007c*/ 	.word	0x00000000
        /*0080*/ 	.short	0x0000
        /*0082*/ 	.short	0x0000
        /*0084*/ 	.byte	0x00, 0xf4, 0x21, 0x00


	//----- nvinfo : EIATTR_SPARSE_MMA_MASK
	.align		4
.L_27:
        /*0088*/ 	.byte	0x03, 0x50
        /*008a*/ 	.short	0x0000


	//----- nvinfo : EIATTR_MAXREG_COUNT
	.align		4
        /*008c*/ 	.byte	0x03, 0x1b
        /*008e*/ 	.short	0x00ff


	//----- nvinfo : EIATTR_EXIT_INSTR_OFFSETS
	.align		4
        /*0090*/ 	.byte	0x04, 0x1c
        /*0092*/ 	.short	(.L_29 - .L_28)


	//   ....[0]....
.L_28:
        /*0094*/ 	.word	0x00000510


	//   ....[1]....
        /*0098*/ 	.word	0x00000530


	//----- nvinfo : EIATTR_REQNTID
	.align		4
.L_29:
        /*009c*/ 	.byte	0x04, 0x10
        /*009e*/ 	.short	(.L_31 - .L_30)
.L_30:
        /*00a0*/ 	.word	0x00000080
        /*00a4*/ 	.word	0x00000001
        /*00a8*/ 	.word	0x00000001


	//----- nvinfo : EIATTR_CBANK_PARAM_SIZE
	.align		4
.L_31:
        /*00ac*/ 	.byte	0x03, 0x19
        /*00ae*/ 	.short	0x003c


	//----- nvinfo : EIATTR_PARAM_CBANK
	.align		4
        /*00b0*/ 	.byte	0x04, 0x0a
        /*00b2*/ 	.short	(.L_33 - .L_32)
	.align		4
.L_32:
        /*00b4*/ 	.word	index@(.nv.constant0.triton_poi_fused__native_batch_norm_legit_no_training_leaky_relu_leaky_relu_backward_2)
        /*00b8*/ 	.short	0x0210
        /*00ba*/ 	.short	0x003c


	//----- nvinfo : EIATTR_SW_WAR
	.align		4
.L_33:
        /*00bc*/ 	.byte	0x04, 0x36
        /*00be*/ 	.short	(.L_35 - .L_34)
.L_34:
        /*00c0*/ 	.word	0x00000008
.L_35:


//--------------------- .nv.callgraph             --------------------------
	.section	.nv.callgraph,"",@"SHT_CUDA_CALLGRAPH"
	.align	4
	.sectionentsize	8
	.align		4
        /*0000*/ 	.word	0x00000000
	.align		4
        /*0004*/ 	.word	0xffffffff
	.align		4
        /*0008*/ 	.word	0x00000000
	.align		4
        /*000c*/ 	.word	0xfffffffe
	.align		4
        /*0010*/ 	.word	0x00000000
	.align		4
        /*0014*/ 	.word	0xfffffffd
	.align		4
        /*0018*/ 	.word	0x00000000
	.align		4
        /*001c*/ 	.word	0xfffffffc


//--------------------- .nv.constant4             --------------------------
	.section	.nv.constant4,"a",@progbits
	.align	8
	.align		8
.nv.constant4:
        /*0000*/ 	.dword	_$_str
	.align		8
        /*0008*/ 	.dword	_$_str_$_2


//--------------------- .text.triton_poi_fused__native_batch_norm_legit_no_training_leaky_relu_leaky_relu_backward_2 --------------------------
	.section	.text.triton_poi_fused__native_batch_norm_legit_no_training_leaky_relu_leaky_relu_backward_2,"ax",@progbits
	.align	128
        .global         triton_poi_fused__native_batch_norm_legit_no_training_leaky_relu_leaky_relu_backward_2
        .type           triton_poi_fused__native_batch_norm_legit_no_training_leaky_relu_leaky_relu_backward_2,@function
        .size           triton_poi_fused__native_batch_norm_legit_no_training_leaky_relu_leaky_relu_backward_2,(.L_x_1 - triton_poi_fused__native_batch_norm_legit_no_training_leaky_relu_leaky_relu_backward_2)
        .other          triton_poi_fused__native_batch_norm_legit_no_training_leaky_relu_leaky_relu_backward_2,@"STO_CUDA_ENTRY STV_DEFAULT"
triton_poi_fused__native_batch_norm_legit_no_training_leaky_relu_leaky_relu_backward_2:
.text.triton_poi_fused__native_batch_norm_legit_no_training_leaky_relu_leaky_relu_backward_2:
[----:B------:R-:W0:Y:S01]  /*0000*/  LDC R1, c[0x0][0x28] ;  /* 0x00000a00ff017b82 */ /* 0x000e220000000800 */
[----:B------:R-:W1:Y:S07]  /*0010*/  S2R R0, SR_TID.X ;  /* 0x0000000000007919 */ /* 0x000e6e0000002100 */
[----:B------:R-:W2:Y:S01]  /*0020*/  LDC.64 R8, c[0x0][0x228] ;  /* 0x00008a00ff087b82 */ /* 0x000ea20000000a00 */
[----:B------:R-:W-:Y:S01]  /*0030*/  ULDC.64 UR4, c[0x0][0x208] ;  /* 0x0000820000047ab9 */ /* 0x000fe20000000a00 */
[----:B------:R-:W3:Y:S06]  /*0040*/  S2R R5, SR_CTAID.X ;  /* 0x0000000000057919 */ /* 0x000eec0000002500 */
[----:B------:R-:W4:Y:S08]  /*0050*/  LDC.64 R14, c[0x0][0x220] ;  /* 0x00008800ff0e7b82 */ /* 0x000f300000000a00 */
[----:B------:R-:W5:Y:S08]  /*0060*/  LDC.64 R12, c[0x0][0x218] ;  /* 0x00008600ff0c7b82 */ /* 0x000f700000000a00 */
[----:B------:R-:W4:Y:S08]  /*0070*/  LDC.64 R16, c[0x0][0x230] ;  /* 0x00008c00ff107b82 */ /* 0x000f300000000a00 */
[----:B------:R-:W4:Y:S01]  /*0080*/  LDC.64 R18, c[0x0][0x238] ;  /* 0x00008e00ff127b82 */ /* 0x000f220000000a00 */
[----:B-1----:R-:W-:Y:S01]  /*0090*/  IMAD.SHL.U32 R0, R0, 0x2, RZ ;  /* 0x0000000200007824 */ /* 0x002fe200078e00ff */
[----:B------:R-:W-:-:S02]  /*00a0*/  CS2R R6, SRZ ;  /* 0x0000000000067805 */ /* 0x000fc4000001ff00 */
[----:B---3--:R-:W-:Y:S01]  /*00b0*/  SHF.R.S32.HI R3, RZ, 0x17, R5 ;  /* 0x00000017ff037819 */ /* 0x008fe20000011405 */
[----:B------:R-:W-:Y:S01]  /*00c0*/  ULDC.64 UR6, c[0x0][0x240] ;  /* 0x0000900000067ab9 */ /* 0x000fe20000000a00 */
[----:B------:R-:W-:Y:S02]  /*00d0*/  LOP3.LUT R0, R0, 0xfe, RZ, 0xc0, !PT ;  /* 0x000000fe00007812 */ /* 0x000fe400078ec0ff */
[----:B------:R-:W-:-:S03]  /*00e0*/  SGXT R3, R3, 0x1 ;  /* 0x000000010303781a */ /* 0x000fc60000000200 */
[----:B------:R-:W-:Y:S01]  /*00f0*/  IMAD R0, R5, 0x100, R0 ;  /* 0x0000010005007824 */ /* 0x000fe200078e0200 */
[----:B------:R-:W-:-:S04]  /*0100*/  CS2R R4, SRZ ;  /* 0x0000000000047805 */ /* 0x000fc8000001ff00 */
[----:B------:R-:W-:Y:S02]  /*0110*/  LEA.HI R3, R3, R0, RZ, 0x4 ;  /* 0x0000000003037211 */ /* 0x000fe400078f20ff */
[----:B------:R-:W-:Y:S02]  /*0120*/  ISETP.GE.AND P0, PT, R0, 0x100, PT ;  /* 0x000001000000780c */ /* 0x000fe40003f06270 */
[----:B------:R-:W-:-:S04]  /*0130*/  SHF.R.S32.HI R3, RZ, 0x4, R3 ;  /* 0x00000004ff037819 */ /* 0x000fc80000011403 */
[----:B------:R-:W-:-:S04]  /*0140*/  LEA.HI R2, R3, R3, RZ, 0x2 ;  /* 0x0000000303027211 */ /* 0x000fc800078f10ff */
[----:B------:R-:W-:-:S04]  /*0150*/  LOP3.LUT R2, R2, 0xfffffffc, RZ, 0xc0, !PT ;  /* 0xfffffffc02027812 */ /* 0x000fc800078ec0ff */
[----:B------:R-:W-:-:S05]  /*0160*/  IADD3 R11, R3, -R2, RZ ;  /* 0x80000002030b7210 */ /* 0x000fca0007ffe0ff */
[----:B--2---:R-:W-:-:S05]  /*0170*/  IMAD.WIDE R8, R11, 0x4, R8 ;  /* 0x000000040b087825 */ /* 0x004fca00078e0208 */
[----:B------:R-:W2:Y:S04]  /*0180*/  @!P0 LDG.E.EL R4, desc[UR4][R8.64] ;  /* 0x0000000408048981 */ /* 0x000ea8000c2e1900 */
[----:B------:R1:W3:Y:S01]  /*0190*/  @!P0 LDG.E.EL R5, desc[UR4][R8.64] ;  /* 0x0000000408058981 */ /* 0x0002e2000c2e1900 */
[----:B------:R-:W-:Y:S01]  /*01a0*/  CS2R R2, SRZ ;  /* 0x0000000000027805 */ /* 0x000fe2000001ff00 */
[----:B----4-:R-:W-:-:S04]  /*01b0*/  IMAD.WIDE R14, R11, 0x4, R14 ;  /* 0x000000040b0e7825 */ /* 0x010fc800078e020e */
[----:B-----5:R-:W-:Y:S01]  /*01c0*/  IMAD.WIDE R12, R0, 0x4, R12 ;  /* 0x00000004000c7825 */ /* 0x020fe200078e020c */
[----:B------:R-:W4:Y:S04]  /*01d0*/  @!P0 LDG.E.EL R6, desc[UR4][R14.64] ;  /* 0x000000040e068981 */ /* 0x000f28000c2e1900 */
[----:B------:R-:W4:Y:S01]  /*01e0*/  @!P0 LDG.E.64 R2, desc[UR4][R12.64] ;  /* 0x000000040c028981 */ /* 0x000f22000c1e1b00 */
[C---:B0-----:R-:W-:Y:S01]  /*01f0*/  IMAD.WIDE R16, R11.reuse, 0x4, R16 ;  /* 0x000000040b107825 */ /* 0x041fe200078e0210 */
[----:B-1----:R-:W-:Y:S02]  /*0200*/  CS2R R8, SRZ ;  /* 0x0000000000087805 */ /* 0x002fe4000001ff00 */
[----:B------:R0:W5:Y:S01]  /*0210*/  @!P0 LDG.E.EL R7, desc[UR4][R14.64] ;  /* 0x000000040e078981 */ /* 0x000162000c2e1900 */
[----:B------:R-:W-:Y:S01]  /*0220*/  IMAD.WIDE R18, R11, 0x4, R18 ;  /* 0x000000040b127825 */ /* 0x000fe200078e0212 */
[----:B------:R-:W-:-:S02]  /*0230*/  CS2R R10, SRZ ;  /* 0x00000000000a7805 */ /* 0x000fc4000001ff00 */
[----:B------:R-:W4:Y:S04]  /*0240*/  @!P0 LDG.E.EL R9, desc[UR4][R16.64] ;  /* 0x0000000410098981 */ /* 0x000f28000c2e1900 */
[----:B------:R-:W4:Y:S04]  /*0250*/  @!P0 LDG.E.EL R11, desc[UR4][R16.64] ;  /* 0x00000004100b8981 */ /* 0x000f28000c2e1900 */
[----:B------:R-:W4:Y:S04]  /*0260*/  @!P0 LDG.E.EL R10, desc[UR4][R18.64] ;  /* 0x00000004120a8981 */ /* 0x000f28000c2e1900 */
[----:B------:R-:W4:Y:S01]  /*0270*/  @!P0 LDG.E.EL R8, desc[UR4][R18.64] ;  /* 0x0000000412088981 */ /* 0x000f22000c2e1900 */
[----:B0-----:R-:W-:-:S02]  /*0280*/  IMAD.MOV.U32 R14, RZ, RZ, 0x3e800000 ;  /* 0x3e800000ff0e7424 */ /* 0x001fc400078e00ff */
[----:B--2---:R-:W-:Y:S01]  /*0290*/  FADD R4, R4, 9.9999997473787516356e-06 ;  /* 0x3727c5ac04047421 */ /* 0x004fe20000000000 */
[----:B---3--:R-:W-:-:S03]  /*02a0*/  FADD R5, R5, 9.9999997473787516356e-06 ;  /* 0x3727c5ac05057421 */ /* 0x008fc60000000000 */
[----:B------:R-:W0:Y:S08]  /*02b0*/  MUFU.SQRT R13, R4 ;  /* 0x00000004000d7308 */ /* 0x000e300000002000 */
[----:B------:R-:W1:Y:S01]  /*02c0*/  MUFU.SQRT R12, R5 ;  /* 0x00000005000c7308 */ /* 0x000e620000002000 */
[C---:B0-----:R-:W-:Y:S02]  /*02d0*/  FSETP.GT.AND P2, PT, R13.reuse, 8.50705917302346158658e+37, PT ;  /* 0x7e8000000d00780b */ /* 0x041fe40003f44000 */
[----:B------:R-:W-:-:S02]  /*02e0*/  FSETP.GEU.AND P4, PT, R13, 1.175494350822287508e-38, PT ;  /* 0x008000000d00780b */ /* 0x000fc40003f8e000 */
[C---:B-1----:R-:W-:Y:S02]  /*02f0*/  FSETP.GT.AND P1, PT, R12.reuse, 8.50705917302346158658e+37, PT ;  /* 0x7e8000000c00780b */ /* 0x042fe40003f24000 */
[----:B------:R-:W-:-:S07]  /*0300*/  FSETP.GEU.AND P3, PT, R12, 1.175494350822287508e-38, PT ;  /* 0x008000000c00780b */ /* 0x000fce0003f6e000 */
[----:B------:R-:W-:-:S04]  /*0310*/  @P2 FMUL R13, R13, 0.25 ;  /* 0x3e8000000d0d2820 */ /* 0x000fc80000400000 */
[----:B------:R-:W-:Y:S01]  /*0320*/  @!P4 FMUL R13, R13, 16777216 ;  /* 0x4b8000000d0dc820 */ /* 0x000fe20000400000 */
[----:B------:R-:W-:-:S04]  /*0330*/  @P1 FMUL R12, R12, 0.25 ;  /* 0x3e8000000c0c1820 */ /* 0x000fc80000400000 */
[----:B------:R-:W-:Y:S01]  /*0340*/  @!P3 FMUL R12, R12, 16777216 ;  /* 0x4b8000000c0cb820 */ /* 0x000fe20000400000 */
[----:B------:R-:W0:Y:S01]  /*0350*/  MUFU.RCP R13, R13 ;  /* 0x0000000d000d7308 */ /* 0x000e220000001000 */
[----:B------:R-:W-:-:S07]  /*0360*/  FSEL R4, R14, 1, P2 ;  /* 0x3f8000000e047808 */ /* 0x000fce0001000000 */
[----:B------:R-:W1:Y:S01]  /*0370*/  MUFU.RCP R12, R12 ;  /* 0x0000000c000c7308 */ /* 0x000e620000001000 */
[----:B------:R-:W-:Y:S01]  /*0380*/  FSEL R5, R14, 1, P1 ;  /* 0x3f8000000e057808 */ /* 0x000fe20000800000 */
[----:B------:R-:W-:Y:S01]  /*0390*/  @!P4 FMUL R4, R4, 16777216 ;  /* 0x4b8000000404c820 */ /* 0x000fe20000400000 */
[----:B----4-:R-:W-:-:S03]  /*03a0*/  FADD R3, -R6, R3 ;  /* 0x0000000306037221 */ /* 0x010fc60000000100 */
[----:B------:R-:W-:Y:S01]  /*03b0*/  @!P3 FMUL R5, R5, 16777216 ;  /* 0x4b8000000505b820 */ /* 0x000fe20000400000 */
[----:B0-----:R-:W-:Y:S01]  /*03c0*/  FMUL R4, R13, R4 ;  /* 0x000000040d047220 */ /* 0x001fe20000400000 */
[----:B-----5:R-:W-:-:S03]  /*03d0*/  FADD R2, -R7, R2 ;  /* 0x0000000207027221 */ /* 0x020fc60000000100 */
[----:B------:R-:W-:Y:S01]  /*03e0*/  FMUL R3, R4, R3 ;  /* 0x0000000304037220 */ /* 0x000fe20000400000 */
[----:B-1----:R-:W-:-:S03]  /*03f0*/  FMUL R5, R12, R5 ;  /* 0x000000050c057220 */ /* 0x002fc60000400000 */
[----:B------:R-:W-:Y:S01]  /*0400*/  FFMA R11, R3, R11, R10 ;  /* 0x0000000b030b7223 */ /* 0x000fe2000000000a */
[----:B------:R-:W-:Y:S02]  /*0410*/  FMUL R5, R5, R2 ;  /* 0x0000000205057220 */ /* 0x000fe40000400000 */
[----:B------:R-:W0:Y:S02]  /*0420*/  LDC.64 R2, c[0x0][0x210] ;  /* 0x00008400ff027b82 */ /* 0x000e240000000a00 */
[----:B------:R-:W-:Y:S01]  /*0430*/  FFMA R10, R5, R9, R8 ;  /* 0x00000009050a7223 */ /* 0x000fe20000000008 */
[----:B------:R-:W-:-:S04]  /*0440*/  FSETP.GT.AND P1, PT, R11, RZ, PT ;  /* 0x000000ff0b00720b */ /* 0x000fc80003f24000 */
[----:B------:R-:W-:-:S09]  /*0450*/  FSETP.GT.AND P2, PT, R10, RZ, PT ;  /* 0x000000ff0a00720b */ /* 0x000fd20003f44000 */
[----:B------:R-:W-:-:S04]  /*0460*/  @!P1 FMUL R11, R11, 0.10000000149011611938 ;  /* 0x3dcccccd0b0b9820 */ /* 0x000fc80000400000 */
[----:B------:R-:W-:Y:S01]  /*0470*/  @!P2 FMUL R10, R10, 0.10000000149011611938 ;  /* 0x3dcccccd0a0aa820 */ /* 0x000fe20000400000 */
[----:B------:R-:W-:Y:S02]  /*0480*/  FSETP.GT.AND P2, PT, R11, RZ, PT ;  /* 0x000000ff0b00720b */ /* 0x000fe40003f44000 */
[----:B------:R-:W-:Y:S01]  /*0490*/  IADD3 R4, P1, R0, UR6, RZ ;  /* 0x0000000600047c10 */ /* 0x000fe2000ff3e0ff */
[----:B0-----:R-:W-:Y:S01]  /*04a0*/  IMAD.WIDE R2, R0, 0x4, R2 ;  /* 0x0000000400027825 */ /* 0x001fe200078e0202 */
[----:B------:R-:W-:Y:S02]  /*04b0*/  FSETP.GT.AND P3, PT, R10, RZ, PT ;  /* 0x000000ff0a00720b */ /* 0x000fe40003f64000 */
[----:B------:R-:W-:Y:S02]  /*04c0*/  SEL R7, RZ, 0x100, !P2 ;  /* 0x00000100ff077807 */ /* 0x000fe40005000000 */
[----:B------:R-:W-:Y:S01]  /*04d0*/  SEL R6, RZ, 0x1, !P3 ;  /* 0x00000001ff067807 */ /* 0x000fe20005800000 */
[----:B------:R0:W-:Y:S01]  /*04e0*/  @!P0 STG.E.64 desc[UR4][R2.64], R10 ;  /* 0x0000000a02008986 */ /* 0x0001e2000c101b04 */
[----:B------:R-:W-:-:S02]  /*04f0*/  LEA.HI.X.SX32 R5, R0, UR7, 0x1, P1 ;  /* 0x0000000700057c11 */ /* 0x000fc400088f0eff */
[----:B------:R-:W-:Y:S01]  /*0500*/  IADD3 R7, R6, R7, RZ ;  /* 0x0000000706077210 */ /* 0x000fe20007ffe0ff */
[----:B0-----:R-:W-:Y:S06]  /*0510*/  @P0 EXIT ;  /* 0x000000000000094d */ /* 0x001fec0003800000 */
[----:B------:R-:W-:Y:S01]  /*0520*/  STG.E.U16 desc[UR4][R4.64], R7 ;  /* 0x0000000704007986 */ /* 0x000fe2000c101504 */
[----:B------:R-:W-:Y:S05]  /*0530*/  EXIT ;  /* 0x000000000000794d */ /* 0x000fea0003800000 */
.L_x_0:
[----:B------:R-:W-:-:S00]  /*0540*/  BRA `(.L_x_0) ;  /* 0xfffffffc00fc7947 */ /* 0x000fc0000383ffff */
[----:B------:R-:W-:-:S00]  /*0550*/  NOP ;  /* 0x0000000000007918 */ /* 0x000fc00000000000 */
        /* <DEDUP_REMOVED lines=10> */
.L_x_1:


//--------------------- .nv.global.init           --------------------------
	.section	.nv.global.init,"aw",@progbits
.nv.global.init:
	.type		_$_str,@object
	.size		_$_str,(_$_str_$_2 - _$_str)
_$_str:
        /*0000*/ 	.byte	0x5f, 0x5f, 0x43, 0x55, 0x44, 0x41, 0x5f, 0x46, 0x54, 0x5a, 0x00
	.type		_$_str_$_2,@object
	.size		_$_str_$_2,(.L_1 - _$_str_$_2)
_$_str_$_2:
        /*000b*/ 	.byte	0x5f, 0x5f, 0x43, 0x55, 0x44, 0x41, 0x5f, 0x50, 0x52, 0x45, 0x43, 0x5f, 0x53, 0x51, 0x52, 0x54
        /*001b*/ 	.byte	0x00
.L_1:


//--------------------- .nv.constant0.triton_poi_fused__native_batch_norm_legit_no_training_leaky_relu_leaky_relu_backward_2 --------------------------
	.section	.nv.constant0.triton_poi_fused__native_batch_norm_legit_no_training_leaky_relu_leaky_relu_backward_2,"a",@progbits
	.sectionflags	@""
	.align	4
.nv.constant0.triton_poi_fused__native_batch_norm_legit_no_training_leaky_relu_leaky_relu_backward_2:
	.zero		588
